//
// Generated by NVIDIA NVVM Compiler
//
// Compiler Build ID: CL-36424714
// Cuda compilation tools, release 13.0, V13.0.88
// Based on NVVM 20.0.0
//

.version 9.0
.target sm_100
.address_size 64

	// .globl	_Z7reduce1PfS_
.extern .shared .align 16 .b8 sdata[];

.visible .entry _Z7reduce1PfS_(
	.param .u64 .ptr .align 1 _Z7reduce1PfS__param_0,
	.param .u64 .ptr .align 1 _Z7reduce1PfS__param_1
)
{
	.reg .pred 	%p<5>;
	.reg .b32 	%r<16>;
	.reg .b32 	%f<6>;
	.reg .b64 	%rd<9>;

	ld.param.u64 	%rd2, [_Z7reduce1PfS__param_0];
	ld.param.u64 	%rd1, [_Z7reduce1PfS__param_1];
	cvta.to.global.u64 	%rd3, %rd2;
	mov.u32 	%r1, %tid.x;
	mov.u32 	%r2, %ctaid.x;
	mov.u32 	%r3, %ntid.x;
	mad.lo.s32 	%r7, %r2, %r3, %r1;
	mul.wide.s32 	%rd4, %r7, 4;
	add.s64 	%rd5, %rd3, %rd4;
	ld.global.f32 	%f1, [%rd5];
	shl.b32 	%r8, %r1, 2;
	mov.u32 	%r9, sdata;
	add.s32 	%r4, %r9, %r8;
	st.shared.f32 	[%r4], %f1;
	bar.sync 	0;
	setp.lt.u32 	%p1, %r3, 2;
	@%p1 bra 	$L__BB0_5;
	mov.b32 	%r15, 1;
$L__BB0_2:
	shl.b32 	%r6, %r15, 1;
	add.s32 	%r11, %r6, -1;
	and.b32  	%r12, %r11, %r1;
	setp.ne.s32 	%p2, %r12, 0;
	@%p2 bra 	$L__BB0_4;
	shl.b32 	%r13, %r15, 2;
	add.s32 	%r14, %r4, %r13;
	ld.shared.f32 	%f2, [%r14];
	ld.shared.f32 	%f3, [%r4];
	add.f32 	%f4, %f2, %f3;
	st.shared.f32 	[%r4], %f4;
$L__BB0_4:
	bar.sync 	0;
	setp.lt.u32 	%p3, %r6, %r3;
	mov.u32 	%r15, %r6;
	@%p3 bra 	$L__BB0_2;
$L__BB0_5:
	setp.ne.s32 	%p4, %r1, 0;
	@%p4 bra 	$L__BB0_7;
	ld.shared.f32 	%f5, [sdata];
	cvta.to.global.u64 	%rd6, %rd1;
	mul.wide.u32 	%rd7, %r2, 4;
	add.s64 	%rd8, %rd6, %rd7;
	st.global.f32 	[%rd8], %f5;
$L__BB0_7:
	ret;

}
	// .globl	_Z7reduce2PfS_
.visible .entry _Z7reduce2PfS_(
	.param .u64 .ptr .align 1 _Z7reduce2PfS__param_0,
	.param .u64 .ptr .align 1 _Z7reduce2PfS__param_1
)
{
	.reg .pred 	%p<5>;
	.reg .b32 	%r<19>;
	.reg .b32 	%f<6>;
	.reg .b64 	%rd<9>;

	ld.param.u64 	%rd2, [_Z7reduce2PfS__param_0];
	ld.param.u64 	%rd1, [_Z7reduce2PfS__param_1];
	cvta.to.global.u64 	%rd3, %rd2;
	mov.u32 	%r1, %tid.x;
	mov.u32 	%r2, %ctaid.x;
	mov.u32 	%r3, %ntid.x;
	mad.lo.s32 	%r7, %r2, %r3, %r1;
	mul.wide.s32 	%rd4, %r7, 4;
	add.s64 	%rd5, %rd3, %rd4;
	ld.global.f32 	%f1, [%rd5];
	shl.b32 	%r8, %r1, 2;
	mov.u32 	%r9, sdata;
	add.s32 	%r10, %r9, %r8;
	st.shared.f32 	[%r10], %f1;
	bar.sync 	0;
	setp.lt.u32 	%p1, %r3, 2;
	@%p1 bra 	$L__BB1_5;
	mov.b32 	%r18, 1;
$L__BB1_2:
	shl.b32 	%r5, %r18, 1;
	mul.lo.s32 	%r6, %r5, %r1;
	setp.ge.u32 	%p2, %r6, %r3;
	@%p2 bra 	$L__BB1_4;
	add.s32 	%r12, %r6, %r18;
	shl.b32 	%r13, %r12, 2;
	add.s32 	%r15, %r9, %r13;
	ld.shared.f32 	%f2, [%r15];
	shl.b32 	%r16, %r6, 2;
	add.s32 	%r17, %r9, %r16;
	ld.shared.f32 	%f3, [%r17];
	add.f32 	%f4, %f2, %f3;
	st.shared.f32 	[%r17], %f4;
$L__BB1_4:
	bar.sync 	0;
	setp.lt.u32 	%p3, %r5, %r3;
	mov.u32 	%r18, %r5;
	@%p3 bra 	$L__BB1_2;
$L__BB1_5:
	setp.ne.s32 	%p4, %r1, 0;
	@%p4 bra 	$L__BB1_7;
	ld.shared.f32 	%f5, [sdata];
	cvta.to.global.u64 	%rd6, %rd1;
	mul.wide.u32 	%rd7, %r2, 4;
	add.s64 	%rd8, %rd6, %rd7;
	st.global.f32 	[%rd8], %f5;
$L__BB1_7:
	ret;

}
	// .globl	_Z7reduce3PfS_
.visible .entry _Z7reduce3PfS_(
	.param .u64 .ptr .align 1 _Z7reduce3PfS__param_0,
	.param .u64 .ptr .align 1 _Z7reduce3PfS__param_1
)
{
	.reg .pred 	%p<5>;
	.reg .b32 	%r<13>;
	.reg .b32 	%f<6>;
	.reg .b64 	%rd<9>;

	ld.param.u64 	%rd2, [_Z7reduce3PfS__param_0];
	ld.param.u64 	%rd1, [_Z7reduce3PfS__param_1];
	cvta.to.global.u64 	%rd3, %rd2;
	mov.u32 	%r1, %tid.x;
	mov.u32 	%r2, %ctaid.x;
	mov.u32 	%r12, %ntid.x;
	mad.lo.s32 	%r7, %r2, %r12, %r1;
	mul.wide.s32 	%rd4, %r7, 4;
	add.s64 	%rd5, %rd3, %rd4;
	ld.global.f32 	%f1, [%rd5];
	shl.b32 	%r8, %r1, 2;
	mov.u32 	%r9, sdata;
	add.s32 	%r4, %r9, %r8;
	st.shared.f32 	[%r4], %f1;
	bar.sync 	0;
	setp.lt.u32 	%p1, %r12, 2;
	@%p1 bra 	$L__BB2_4;
$L__BB2_1:
	shr.u32 	%r6, %r12, 1;
	setp.ge.u32 	%p2, %r1, %r6;
	@%p2 bra 	$L__BB2_3;
	shl.b32 	%r10, %r6, 2;
	add.s32 	%r11, %r4, %r10;
	ld.shared.f32 	%f2, [%r11];
	ld.shared.f32 	%f3, [%r4];
	add.f32 	%f4, %f2, %f3;
	st.shared.f32 	[%r4], %f4;
$L__BB2_3:
	bar.sync 	0;
	setp.gt.u32 	%p3, %r12, 3;
	mov.u32 	%r12, %r6;
	@%p3 bra 	$L__BB2_1;
$L__BB2_4:
	setp.ne.s32 	%p4, %r1, 0;
	@%p4 bra 	$L__BB2_6;
	ld.shared.f32 	%f5, [sdata];
	cvta.to.global.u64 	%rd6, %rd1;
	mul.wide.u32 	%rd7, %r2, 4;
	add.s64 	%rd8, %rd6, %rd7;
	st.global.f32 	[%rd8], %f5;
$L__BB2_6:
	ret;

}
	// .globl	_Z7reduce4PfS_
.visible .entry _Z7reduce4PfS_(
	.param .u64 .ptr .align 1 _Z7reduce4PfS__param_0,
	.param .u64 .ptr .align 1 _Z7reduce4PfS__param_1
)
{
	.reg .pred 	%p<5>;
	.reg .b32 	%r<16>;
	.reg .b32 	%f<8>;
	.reg .b64 	%rd<11>;

	ld.param.u64 	%rd2, [_Z7reduce4PfS__param_0];
	ld.param.u64 	%rd1, [_Z7reduce4PfS__param_1];
	cvta.to.global.u64 	%rd3, %rd2;
	mov.u32 	%r1, %tid.x;
	mov.u32 	%r2, %ctaid.x;
	mov.u32 	%r15, %ntid.x;
	mul.lo.s32 	%r7, %r15, %r2;
	shl.b32 	%r8, %r7, 1;
	add.s32 	%r9, %r8, %r1;
	mul.wide.s32 	%rd4, %r9, 4;
	add.s64 	%rd5, %rd3, %rd4;
	ld.global.f32 	%f1, [%rd5];
	add.s32 	%r10, %r9, %r15;
	mul.wide.u32 	%rd6, %r10, 4;
	add.s64 	%rd7, %rd3, %rd6;
	ld.global.f32 	%f2, [%rd7];
	add.f32 	%f3, %f1, %f2;
	shl.b32 	%r11, %r1, 2;
	mov.u32 	%r12, sdata;
	add.s32 	%r4, %r12, %r11;
	st.shared.f32 	[%r4], %f3;
	bar.sync 	0;
	setp.lt.u32 	%p1, %r15, 2;
	@%p1 bra 	$L__BB3_4;
$L__BB3_1:
	shr.u32 	%r6, %r15, 1;
	setp.ge.u32 	%p2, %r1, %r6;
	@%p2 bra 	$L__BB3_3;
	shl.b32 	%r13, %r6, 2;
	add.s32 	%r14, %r4, %r13;
	ld.shared.f32 	%f4, [%r14];
	ld.shared.f32 	%f5, [%r4];
	add.f32 	%f6, %f4, %f5;
	st.shared.f32 	[%r4], %f6;
$L__BB3_3:
	bar.sync 	0;
	setp.gt.u32 	%p3, %r15, 3;
	mov.u32 	%r15, %r6;
	@%p3 bra 	$L__BB3_1;
$L__BB3_4:
	setp.ne.s32 	%p4, %r1, 0;
	@%p4 bra 	$L__BB3_6;
	ld.shared.f32 	%f7, [sdata];
	cvta.to.global.u64 	%rd8, %rd1;
	mul.wide.u32 	%rd9, %r2, 4;
	add.s64 	%rd10, %rd8, %rd9;
	st.global.f32 	[%rd10], %f7;
$L__BB3_6:
	ret;

}


// ===== COMPILED SASS (sm_100) =====

	.target	sm_100

	.elftype	@"ET_EXEC"


//--------------------- .note.nv.tkinfo           --------------------------
	.section	.note.nv.tkinfo,"",@"SHT_NOTE"
	.sectionflags	@"SHF_NOTE_NV_TKINFO"
	.tkinfo
        /*0018*/ 	.word	0x00000002
        /*0030*/ 	.string	""
        /*0030*/ 	.string	"ptxas"
        /*0030*/ 	.string	"Cuda compilation tools, release 13.0, V13.0.88"
        /*0030*/ 	.string	"Build cuda_13.0.r13.0/compiler.36424714_0"
        /*0030*/ 	.string	"-arch sm_100 -m 64 "



//--------------------- .note.nv.cuinfo           --------------------------
	.section	.note.nv.cuinfo,"",@"SHT_NOTE"
	.sectionflags	@"SHF_NOTE_NV_CUINFO"
        /*0018*/ 	.short	0x0002
        /*001a*/ 	.short	0x0064
        /*001c*/ 	.short	0x0082
	.zero		2


//--------------------- .nv.info                  --------------------------
	.section	.nv.info,"",@"SHT_CUDA_INFO"
	.align	4


	//----- nvinfo : EIATTR_REGCOUNT
	.align		4
        /*0000*/ 	.byte	0x04, 0x2f
        /*0002*/ 	.short	(.L_1 - .L_0)
	.align		4
.L_0:
        /*0004*/ 	.word	index@(_Z7reduce1PfS_)
        /*0008*/ 	.word	0x0000000b


	//----- nvinfo : EIATTR_FRAME_SIZE
	.align		4
.L_1:
        /*000c*/ 	.byte	0x04, 0x11
        /*000e*/ 	.short	(.L_3 - .L_2)
	.align		4
.L_2:
        /*0010*/ 	.word	index@(_Z7reduce1PfS_)
        /*0014*/ 	.word	0x00000000


	//----- nvinfo : EIATTR_REGCOUNT
	.align		4
.L_3:
        /*0018*/ 	.byte	0x04, 0x2f
        /*001a*/ 	.short	(.L_5 - .L_4)
	.align		4
.L_4:
        /*001c*/ 	.word	index@(_Z7reduce2PfS_)
        /*0020*/ 	.word	0x0000000a


	//----- nvinfo : EIATTR_FRAME_SIZE
	.align		4
.L_5:
        /*0024*/ 	.byte	0x04, 0x11
        /*0026*/ 	.short	(.L_7 - .L_6)
	.align		4
.L_6:
        /*0028*/ 	.word	index@(_Z7reduce2PfS_)
        /*002c*/ 	.word	0x00000000


	//----- nvinfo : EIATTR_REGCOUNT
	.align		4
.L_7:
        /*0030*/ 	.byte	0x04, 0x2f
        /*0032*/ 	.short	(.L_9 - .L_8)
	.align		4
.L_8:
        /*0034*/ 	.word	index@(_Z7reduce3PfS_)
        /*0038*/ 	.word	0x0000000b


	//----- nvinfo : EIATTR_FRAME_SIZE
	.align		4
.L_9:
        /*003c*/ 	.byte	0x04, 0x11
        /*003e*/ 	.short	(.L_11 - .L_10)
	.align		4
.L_10:
        /*0040*/ 	.word	index@(_Z7reduce3PfS_)
        /*0044*/ 	.word	0x00000000


	//----- nvinfo : EIATTR_REGCOUNT
	.align		4
.L_11:
        /*0048*/ 	.byte	0x04, 0x2f
        /*004a*/ 	.short	(.L_13 - .L_12)
	.align		4
.L_12:
        /*004c*/ 	.word	index@(_Z7reduce4PfS_)
        /*0050*/ 	.word	0x0000000e


	//----- nvinfo : EIATTR_FRAME_SIZE
	.align		4
.L_13:
        /*0054*/ 	.byte	0x04, 0x11
        /*0056*/ 	.short	(.L_15 - .L_14)
	.align		4
.L_14:
        /*0058*/ 	.word	index@(_Z7reduce4PfS_)
        /*005c*/ 	.word	0x00000000


	//----- nvinfo : EIATTR_MIN_STACK_SIZE
	.align		4
.L_15:
        /*0060*/ 	.byte	0x04, 0x12
        /*0062*/ 	.short	(.L_17 - .L_16)
	.align		4
.L_16:
        /*0064*/ 	.word	index@(_Z7reduce4PfS_)
        /*0068*/ 	.word	0x00000000


	//----- nvinfo : EIATTR_MIN_STACK_SIZE
	.align		4
.L_17:
        /*006c*/ 	.byte	0x04, 0x12
        /*006e*/ 	.short	(.L_19 - .L_18)
	.align		4
.L_18:
        /*0070*/ 	.word	index@(_Z7reduce3PfS_)
        /*0074*/ 	.word	0x00000000


	//----- nvinfo : EIATTR_MIN_STACK_SIZE
	.align		4
.L_19:
        /*0078*/ 	.byte	0x04, 0x12
        /*007a*/ 	.short	(.L_21 - .L_20)
	.align		4
.L_20:
        /*007c*/ 	.word	index@(_Z7reduce2PfS_)
        /*0080*/ 	.word	0x00000000


	//----- nvinfo : EIATTR_MIN_STACK_SIZE
	.align		4
.L_21:
        /*0084*/ 	.byte	0x04, 0x12
        /*0086*/ 	.short	(.L_23 - .L_22)
	.align		4
.L_22:
        /*0088*/ 	.word	index@(_Z7reduce1PfS_)
        /*008c*/ 	.word	0x00000000
.L_23:


//--------------------- .nv.compat                --------------------------
	.section	.nv.compat,"",@"SHT_CUDA_COMPAT_INFO"
	.align	4
        /*0000*/ 	.byte	0x02, 0x09, 0x00, 0x00, 0x02, 0x02, 0x01, 0x00, 0x02, 0x05, 0x05, 0x00, 0x03, 0x07, 0x01, 0x01
        /*0010*/ 	.byte	0x02, 0x03, 0x00, 0x00, 0x02, 0x06, 0x01, 0x00, 0x04, 0x0b, 0x08, 0x00, 0x09, 0x00, 0x00, 0x00
        /*0020*/ 	.byte	0x00, 0x00, 0x00, 0x00


//--------------------- .nv.info._Z7reduce4PfS_   --------------------------
	.section	.nv.info._Z7reduce4PfS_,"",@"SHT_CUDA_INFO"
	.sectionflags	@""
	.align	4


	//----- nvinfo : EIATTR_CUDA_API_VERSION
	.align		4
        /*0000*/ 	.byte	0x04, 0x37
        /*0002*/ 	.short	(.L_25 - .L_24)
.L_24:
        /*0004*/ 	.word	0x00000082


	//----- nvinfo : EIATTR_KPARAM_INFO
	.align		4
.L_25:
        /*0008*/ 	.byte	0x04, 0x17
        /*000a*/ 	.short	(.L_27 - .L_26)
.L_26:
        /*000c*/ 	.word	0x00000000
        /*0010*/ 	.short	0x0001
        /*0012*/ 	.short	0x0008
        /*0014*/ 	.byte	0x00, 0xf5, 0x21, 0x00


	//----- nvinfo : EIATTR_KPARAM_INFO
	.align		4
.L_27:
        /*0018*/ 	.byte	0x04, 0x17
        /*001a*/ 	.short	(.L_29 - .L_28)
.L_28:
        /*001c*/ 	.word	0x00000000
        /*0020*/ 	.short	0x0000
        /*0022*/ 	.short	0x0000
        /*0024*/ 	.byte	0x00, 0xf5, 0x21, 0x00


	//----- nvinfo : EIATTR_SPARSE_MMA_MASK
	.align		4
.L_29:
        /*0028*/ 	.byte	0x03, 0x50
        /*002a*/ 	.short	0x0000


	//----- nvinfo : EIATTR_MAXREG_COUNT
	.align		4
        /*002c*/ 	.byte	0x03, 0x1b
        /*002e*/ 	.short	0x00ff


	//----- nvinfo : EIATTR_NUM_BARRIERS
	.align		4
        /*0030*/ 	.byte	0x02, 0x4c
        /*0032*/ 	.byte	0x01
	.zero		1


	//----- nvinfo : EIATTR_MERCURY_ISA_VERSION
	.align		4
        /*0034*/ 	.byte	0x03, 0x5f
        /*0036*/ 	.short	0x0101


	//----- nvinfo : EIATTR_VRC_CTA_INIT_COUNT
	.align		4
        /*0038*/ 	.byte	0x02, 0x4a
	.zero		1
	.zero		1


	//----- nvinfo : EIATTR_EXIT_INSTR_OFFSETS
	.align		4
        /*003c*/ 	.byte	0x04, 0x1c
        /*003e*/ 	.short	(.L_31 - .L_30)


	//   ....[0]....
.L_30:
        /*0040*/ 	.word	0x00000230


	//   ....[1]....
        /*0044*/ 	.word	0x000002b0


	//----- nvinfo : EIATTR_CBANK_PARAM_SIZE
	.align		4
.L_31:
        /*0048*/ 	.byte	0x03, 0x19
        /*004a*/ 	.short	0x0010


	//----- nvinfo : EIATTR_PARAM_CBANK
	.align		4
        /*004c*/ 	.byte	0x04, 0x0a
        /*004e*/ 	.short	(.L_33 - .L_32)
	.align		4
.L_32:
        /*0050*/ 	.word	index@(.nv.constant0._Z7reduce4PfS_)
        /*0054*/ 	.short	0x0380
        /*0056*/ 	.short	0x0010


	//----- nvinfo : EIATTR_SW_WAR
	.align		4
.L_33:
        /*0058*/ 	.byte	0x04, 0x36
        /*005a*/ 	.short	(.L_35 - .L_34)
.L_34:
        /*005c*/ 	.word	0x00000008
.L_35:


//--------------------- .nv.info._Z7reduce3PfS_   --------------------------
	.section	.nv.info._Z7reduce3PfS_,"",@"SHT_CUDA_INFO"
	.sectionflags	@""
	.align	4


	//----- nvinfo : EIATTR_CUDA_API_VERSION
	.align		4
        /*0000*/ 	.byte	0x04, 0x37
        /*0002*/ 	.short	(.L_37 - .L_36)
.L_36:
        /*0004*/ 	.word	0x00000082


	//----- nvinfo : EIATTR_KPARAM_INFO
	.align		4
.L_37:
        /*0008*/ 	.byte	0x04, 0x17
        /*000a*/ 	.short	(.L_39 - .L_38)
.L_38:
        /*000c*/ 	.word	0x00000000
        /*0010*/ 	.short	0x0001
        /*0012*/ 	.short	0x0008
        /*0014*/ 	.byte	0x00, 0xf5, 0x21, 0x00


	//----- nvinfo : EIATTR_KPARAM_INFO
	.align		4
.L_39:
        /*0018*/ 	.byte	0x04, 0x17
        /*001a*/ 	.short	(.L_41 - .L_40)
.L_40:
        /*001c*/ 	.word	0x00000000
        /*0020*/ 	.short	0x0000
        /*0022*/ 	.short	0x0000
        /*0024*/ 	.byte	0x00, 0xf5, 0x21, 0x00


	//----- nvinfo : EIATTR_SPARSE_MMA_MASK
	.align		4
.L_41:
        /*0028*/ 	.byte	0x03, 0x50
        /*002a*/ 	.short	0x0000


	//----- nvinfo : EIATTR_MAXREG_COUNT
	.align		4
        /*002c*/ 	.byte	0x03, 0x1b
        /*002e*/ 	.short	0x00ff


	//----- nvinfo : EIATTR_NUM_BARRIERS
	.align		4
        /*0030*/ 	.byte	0x02, 0x4c
        /*0032*/ 	.byte	0x01
	.zero		1


	//----- nvinfo : EIATTR_MERCURY_ISA_VERSION
	.align		4
        /*0034*/ 	.byte	0x03, 0x5f
        /*0036*/ 	.short	0x0101


	//----- nvinfo : EIATTR_VRC_CTA_INIT_COUNT
	.align		4
        /*0038*/ 	.byte	0x02, 0x4a
	.zero		1
	.zero		1


	//----- nvinfo : EIATTR_EXIT_INSTR_OFFSETS
	.align		4
        /*003c*/ 	.byte	0x04, 0x1c
        /*003e*/ 	.short	(.L_43 - .L_42)


	//   ....[0]....
.L_42:
        /*0040*/ 	.word	0x000001e0


	//   ....[1]....
        /*0044*/ 	.word	0x00000260


	//----- nvinfo : EIATTR_CBANK_PARAM_SIZE
	.align		4
.L_43:
        /*0048*/ 	.byte	0x03, 0x19
        /*004a*/ 	.short	0x0010


	//----- nvinfo : EIATTR_PARAM_CBANK
	.align		4
        /*004c*/ 	.byte	0x04, 0x0a
        /*004e*/ 	.short	(.L_45 - .L_44)
	.align		4
.L_44:
        /*0050*/ 	.word	index@(.nv.constant0._Z7reduce3PfS_)
        /*0054*/ 	.short	0x0380
        /*0056*/ 	.short	0x0010


	//----- nvinfo : EIATTR_SW_WAR
	.align		4
.L_45:
        /*0058*/ 	.byte	0x04, 0x36
        /*005a*/ 	.short	(.L_47 - .L_46)
.L_46:
        /*005c*/ 	.word	0x00000008
.L_47:


//--------------------- .nv.info._Z7reduce2PfS_   --------------------------
	.section	.nv.info._Z7reduce2PfS_,"",@"SHT_CUDA_INFO"
	.sectionflags	@""
	.align	4


	//----- nvinfo : EIATTR_CUDA_API_VERSION
	.align		4
        /*0000*/ 	.byte	0x04, 0x37
        /*0002*/ 	.short	(.L_49 - .L_48)
.L_48:
        /*0004*/ 	.word	0x00000082


	//----- nvinfo : EIATTR_KPARAM_INFO
	.align		4
.L_49:
        /*0008*/ 	.byte	0x04, 0x17
        /*000a*/ 	.short	(.L_51 - .L_50)
.L_50:
        /*000c*/ 	.word	0x00000000
        /*0010*/ 	.short	0x0001
        /*0012*/ 	.short	0x0008
        /*0014*/ 	.byte	0x00, 0xf5, 0x21, 0x00


	//----- nvinfo : EIATTR_KPARAM_INFO
	.align		4
.L_51:
        /*0018*/ 	.byte	0x04, 0x17
        /*001a*/ 	.short	(.L_53 - .L_52)
.L_52:
        /*001c*/ 	.word	0x00000000
        /*0020*/ 	.short	0x0000
        /*0022*/ 	.short	0x0000
        /*0024*/ 	.byte	0x00, 0xf5, 0x21, 0x00


	//----- nvinfo : EIATTR_SPARSE_MMA_MASK
	.align		4
.L_53:
        /*0028*/ 	.byte	0x03, 0x50
        /*002a*/ 	.short	0x0000


	//----- nvinfo : EIATTR_MAXREG_COUNT
	.align		4
        /*002c*/ 	.byte	0x03, 0x1b
        /*002e*/ 	.short	0x00ff


	//----- nvinfo : EIATTR_NUM_BARRIERS
	.align		4
        /*0030*/ 	.byte	0x02, 0x4c
        /*0032*/ 	.byte	0x01
	.zero		1


	//----- nvinfo : EIATTR_MERCURY_ISA_VERSION
	.align		4
        /*0034*/ 	.byte	0x03, 0x5f
        /*0036*/ 	.short	0x0101


	//----- nvinfo : EIATTR_VRC_CTA_INIT_COUNT
	.align		4
        /*0038*/ 	.byte	0x02, 0x4a
	.zero		1
	.zero		1


	//----- nvinfo : EIATTR_EXIT_INSTR_OFFSETS
	.align		4
        /*003c*/ 	.byte	0x04, 0x1c
        /*003e*/ 	.short	(.L_55 - .L_54)


	//   ....[0]....
.L_54:
        /*0040*/ 	.word	0x00000210


	//   ....[1]....
        /*0044*/ 	.word	0x00000290


	//----- nvinfo : EIATTR_CBANK_PARAM_SIZE
	.align		4
.L_55:
        /*0048*/ 	.byte	0x03, 0x19
        /*004a*/ 	.short	0x0010


	//----- nvinfo : EIATTR_PARAM_CBANK
	.align		4
        /*004c*/ 	.byte	0x04, 0x0a
        /*004e*/ 	.short	(.L_57 - .L_56)
	.align		4
.L_56:
        /*0050*/ 	.word	index@(.nv.constant0._Z7reduce2PfS_)
        /*0054*/ 	.short	0x0380
        /*0056*/ 	.short	0x0010


	//----- nvinfo : EIATTR_SW_WAR
	.align		4
.L_57:
        /*0058*/ 	.byte	0x04, 0x36
        /*005a*/ 	.short	(.L_59 - .L_58)
.L_58:
        /*005c*/ 	.word	0x00000008
.L_59:


//--------------------- .nv.info._Z7reduce1PfS_   --------------------------
	.section	.nv.info._Z7reduce1PfS_,"",@"SHT_CUDA_INFO"
	.sectionflags	@""
	.align	4


	//----- nvinfo : EIATTR_CUDA_API_VERSION
	.align		4
        /*0000*/ 	.byte	0x04, 0x37
        /*0002*/ 	.short	(.L_61 - .L_60)
.L_60:
        /*0004*/ 	.word	0x00000082


	//----- nvinfo : EIATTR_KPARAM_INFO
	.align		4
.L_61:
        /*0008*/ 	.byte	0x04, 0x17
        /*000a*/ 	.short	(.L_63 - .L_62)
.L_62:
        /*000c*/ 	.word	0x00000000
        /*0010*/ 	.short	0x0001
        /*0012*/ 	.short	0x0008
        /*0014*/ 	.byte	0x00, 0xf5, 0x21, 0x00


	//----- nvinfo : EIATTR_KPARAM_INFO
	.align		4
.L_63:
        /*0018*/ 	.byte	0x04, 0x17
        /*001a*/ 	.short	(.L_65 - .L_64)
.L_64:
        /*001c*/ 	.word	0x00000000
        /*0020*/ 	.short	0x0000
        /*0022*/ 	.short	0x0000
        /*0024*/ 	.byte	0x00, 0xf5, 0x21, 0x00


	//----- nvinfo : EIATTR_SPARSE_MMA_MASK
	.align		4
.L_65:
        /*0028*/ 	.byte	0x03, 0x50
        /*002a*/ 	.short	0x0000


	//----- nvinfo : EIATTR_MAXREG_COUNT
	.align		4
        /*002c*/ 	.byte	0x03, 0x1b
        /*002e*/ 	.short	0x00ff


	//----- nvinfo : EIATTR_NUM_BARRIERS
	.align		4
        /*0030*/ 	.byte	0x02, 0x4c
        /*0032*/ 	.byte	0x01
	.zero		1


	//----- nvinfo : EIATTR_MERCURY_ISA_VERSION
	.align		4
        /*0034*/ 	.byte	0x03, 0x5f
        /*0036*/ 	.short	0x0101


	//----- nvinfo : EIATTR_VRC_CTA_INIT_COUNT
	.align		4
        /*0038*/ 	.byte	0x02, 0x4a
	.zero		1
	.zero		1


	//----- nvinfo : EIATTR_EXIT_INSTR_OFFSETS
	.align		4
        /*003c*/ 	.byte	0x04, 0x1c
        /*003e*/ 	.short	(.L_67 - .L_66)


	//   ....[0]....
.L_66:
        /*0040*/ 	.word	0x000001f0


	//   ....[1]....
        /*0044*/ 	.word	0x00000270


	//----- nvinfo : EIATTR_CBANK_PARAM_SIZE
	.align		4
.L_67:
        /*0048*/ 	.byte	0x03, 0x19
        /*004a*/ 	.short	0x0010


	//----- nvinfo : EIATTR_PARAM_CBANK
	.align		4
        /*004c*/ 	.byte	0x04, 0x0a
        /*004e*/ 	.short	(.L_69 - .L_68)
	.align		4
.L_68:
        /*0050*/ 	.word	index@(.nv.constant0._Z7reduce1PfS_)
        /*0054*/ 	.short	0x0380
        /*0056*/ 	.short	0x0010


	//----- nvinfo : EIATTR_SW_WAR
	.align		4
.L_69:
        /*0058*/ 	.byte	0x04, 0x36
        /*005a*/ 	.short	(.L_71 - .L_70)
.L_70:
        /*005c*/ 	.word	0x00000008
.L_71:


//--------------------- .nv.callgraph             --------------------------
	.section	.nv.callgraph,"",@"SHT_CUDA_CALLGRAPH"
	.align	4
	.sectionentsize	8
	.align		4
        /*0000*/ 	.word	0x00000000
	.align		4
        /*0004*/ 	.word	0xffffffff
	.align		4
        /*0008*/ 	.word	0x00000000
	.align		4
        /*000c*/ 	.word	0xfffffffe
	.align		4
        /*0010*/ 	.word	0x00000000
	.align		4
        /*0014*/ 	.word	0xfffffffd
	.align		4
        /*0018*/ 	.word	0x00000000
	.align		4
        /*001c*/ 	.word	0xfffffffc


//--------------------- .text._Z7reduce4PfS_      --------------------------
	.section	.text._Z7reduce4PfS_,"ax",@progbits
	.align	128
        .global         _Z7reduce4PfS_
        .type           _Z7reduce4PfS_,@function
        .size           _Z7reduce4PfS_,(.L_x_12 - _Z7reduce4PfS_)
        .other          _Z7reduce4PfS_,@"STO_CUDA_ENTRY STV_DEFAULT"
_Z7reduce4PfS_:
.text._Z7reduce4PfS_:
[----:B------:R-:W-:Y:S01]  /*0000*/  LDC R1, c[0x0][0x37c] ;  /* 0x0000df00ff017b82 */ /* 0x000fe20000000800 */
[----:B------:R-:W0:Y:S01]  /*0010*/  S2R R11, SR_CTAID.X ;  /* 0x00000000000b7919 */ /* 0x000e220000002500 */
[----:B------:R-:W0:Y:S06]  /*0020*/  LDCU UR8, c[0x0][0x360] ;  /* 0x00006c00ff0877ac */ /* 0x000e2c0008000800 */
[----:B------:R-:W1:Y:S01]  /*0030*/  LDC.64 R4, c[0x0][0x380] ;  /* 0x0000e000ff047b82 */ /* 0x000e620000000a00 */
[----:B------:R-:W2:Y:S01]  /*0040*/  S2R R9, SR_TID.X ;  /* 0x0000000000097919 */ /* 0x000ea20000002100 */
[----:B------:R-:W3:Y:S01]  /*0050*/  LDCU.64 UR6, c[0x0][0x358] ;  /* 0x00006b00ff0677ac */ /* 0x000ee20008000a00 */
[----:B0-----:R-:W-:-:S05]  /*0060*/  IMAD R0, R11, UR8, RZ ;  /* 0x000000080b007c24 */ /* 0x001fca000f8e02ff */
[----:B--2---:R-:W-:-:S04]  /*0070*/  LEA R3, R0, R9, 0x1 ;  /* 0x0000000900037211 */ /* 0x004fc800078e08ff */
[C---:B------:R-:W-:Y:S01]  /*0080*/  IADD3 R7, PT, PT, R3.reuse, UR8, RZ ;  /* 0x0000000803077c10 */ /* 0x040fe2000fffe0ff */
[----:B-1----:R-:W-:-:S04]  /*0090*/  IMAD.WIDE R2, R3, 0x4, R4 ;  /* 0x0000000403027825 */ /* 0x002fc800078e0204 */
[----:B------:R-:W-:Y:S02]  /*00a0*/  IMAD.WIDE.U32 R4, R7, 0x4, R4 ;  /* 0x0000000407047825 */ /* 0x000fe400078e0004 */
[----:B---3--:R-:W2:Y:S04]  /*00b0*/  LDG.E R2, desc[UR6][R2.64] ;  /* 0x0000000602027981 */ /* 0x008ea8000c1e1900 */
[----:B------:R-:W2:Y:S01]  /*00c0*/  LDG.E R5, desc[UR6][R4.64] ;  /* 0x0000000604057981 */ /* 0x000ea2000c1e1900 */
[----:B------:R-:W0:Y:S01]  /*00d0*/  S2UR UR5, SR_CgaCtaId ;  /* 0x00000000000579c3 */ /* 0x000e220000008800 */
[----:B------:R-:W-:Y:S01]  /*00e0*/  UMOV UR4, 0x400 ;  /* 0x0000040000047882 */ /* 0x000fe20000000000 */
[----:B------:R-:W-:Y:S01]  /*00f0*/  UISETP.GE.U32.AND UP0, UPT, UR8, 0x2, UPT ;  /* 0x000000020800788c */ /* 0x000fe2000bf06070 */
[----:B------:R-:W-:Y:S01]  /*0100*/  ISETP.NE.AND P0, PT, R9, RZ, PT ;  /* 0x000000ff0900720c */ /* 0x000fe20003f05270 */
[----:B0-----:R-:W-:-:S06]  /*0110*/  ULEA UR4, UR5, UR4, 0x18 ;  /* 0x0000000405047291 */ /* 0x001fcc000f8ec0ff */
[----:B------:R-:W-:Y:S01]  /*0120*/  LEA R7, R9, UR4, 0x2 ;  /* 0x0000000409077c11 */ /* 0x000fe2000f8e10ff */
[----:B--2---:R-:W-:-:S05]  /*0130*/  FADD R0, R2, R5 ;  /* 0x0000000502007221 */ /* 0x004fca0000000000 */
[----:B------:R0:W-:Y:S01]  /*0140*/  STS [R7], R0 ;  /* 0x0000000007007388 */ /* 0x0001e20000000800 */
[----:B------:R-:W-:Y:S06]  /*0150*/  BAR.SYNC.DEFER_BLOCKING 0x0 ;  /* 0x0000000000007b1d */ /* 0x000fec0000010000 */
[----:B------:R-:W-:Y:S05]  /*0160*/  BRA.U !UP0, `(.L_x_0) ;  /* 0x0000000108307547 */ /* 0x000fea000b800000 */
[----:B0-----:R-:W-:-:S07]  /*0170*/  IMAD.U32 R0, RZ, RZ, UR8 ;  /* 0x00000008ff007e24 */ /* 0x001fce000f8e00ff */
.L_x_1:
[----:B------:R-:W-:-:S04]  /*0180*/  SHF.R.U32.HI R6, RZ, 0x1, R0 ;  /* 0x00000001ff067819 */ /* 0x000fc80000011600 */
[----:B------:R-:W-:-:S13]  /*0190*/  ISETP.GE.U32.AND P1, PT, R9, R6, PT ;  /* 0x000000060900720c */ /* 0x000fda0003f26070 */
[----:B------:R-:W-:Y:S01]  /*01a0*/  @!P1 LEA R2, R6, R7, 0x2 ;  /* 0x0000000706029211 */ /* 0x000fe200078e10ff */
[----:B------:R-:W-:Y:S05]  /*01b0*/  @!P1 LDS R3, [R7] ;  /* 0x0000000007039984 */ /* 0x000fea0000000800 */
[----:B------:R-:W0:Y:S02]  /*01c0*/  @!P1 LDS R2, [R2] ;  /* 0x0000000002029984 */ /* 0x000e240000000800 */
[----:B0-----:R-:W-:-:S05]  /*01d0*/  @!P1 FADD R4, R2, R3 ;  /* 0x0000000302049221 */ /* 0x001fca0000000000 */
[----:B------:R1:W-:Y:S01]  /*01e0*/  @!P1 STS [R7], R4 ;  /* 0x0000000407009388 */ /* 0x0003e20000000800 */
[----:B------:R-:W-:Y:S01]  /*01f0*/  BAR.SYNC.DEFER_BLOCKING 0x0 ;  /* 0x0000000000007b1d */ /* 0x000fe20000010000 */
[----:B------:R-:W-:Y:S01]  /*0200*/  ISETP.GT.U32.AND P1, PT, R0, 0x3, PT ;  /* 0x000000030000780c */ /* 0x000fe20003f24070 */
[----:B------:R-:W-:-:S12]  /*0210*/  IMAD.MOV.U32 R0, RZ, RZ, R6 ;  /* 0x000000ffff007224 */ /* 0x000fd800078e0006 */
[----:B-1----:R-:W-:Y:S05]  /*0220*/  @P1 BRA `(.L_x_1) ;  /* 0xfffffffc00d41947 */ /* 0x002fea000383ffff */
.L_x_0:
[----:B------:R-:W-:Y:S05]  /*0230*/  @P0 EXIT ;  /* 0x000000000000094d */ /* 0x000fea0003800000 */
[----:B------:R-:W1:Y:S01]  /*0240*/  S2UR UR5, SR_CgaCtaId ;  /* 0x00000000000579c3 */ /* 0x000e620000008800 */
[----:B------:R-:W-:-:S07]  /*0250*/  UMOV UR4, 0x400 ;  /* 0x0000040000047882 */ /* 0x000fce0000000000 */
[----:B------:R-:W2:Y:S01]  /*0260*/  LDC.64 R2, c[0x0][0x388] ;  /* 0x0000e200ff027b82 */ /* 0x000ea20000000a00 */
[----:B-1----:R-:W-:Y:S01]  /*0270*/  ULEA UR4, UR5, UR4, 0x18 ;  /* 0x0000000405047291 */ /* 0x002fe2000f8ec0ff */
[----:B--2---:R-:W-:-:S08]  /*0280*/  IMAD.WIDE.U32 R2, R11, 0x4, R2 ;  /* 0x000000040b027825 */ /* 0x004fd000078e0002 */
[----:B------:R-:W1:Y:S04]  /*0290*/  LDS R5, [UR4] ;  /* 0x00000004ff057984 */ /* 0x000e680008000800 */
[----:B-1----:R-:W-:Y:S01]  /*02a0*/  STG.E desc[UR6][R2.64], R5 ;  /* 0x0000000502007986 */ /* 0x002fe2000c101906 */
[----:B------:R-:W-:Y:S05]  /*02b0*/  EXIT ;  /* 0x000000000000794d */ /* 0x000fea0003800000 */
.L_x_2:
[----:B------:R-:W-:-:S00]  /*02c0*/  BRA `(.L_x_2) ;  /* 0xfffffffc00fc7947 */ /* 0x000fc0000383ffff */
[----:B------:R-:W-:-:S00]  /*02d0*/  NOP ;  /* 0x0000000000007918 */ /* 0x000fc00000000000 */
        /* <DEDUP_REMOVED lines=10> */
.L_x_12:


//--------------------- .text._Z7reduce3PfS_      --------------------------
	.section	.text._Z7reduce3PfS_,"ax",@progbits
	.align	128
        .global         _Z7reduce3PfS_
        .type           _Z7reduce3PfS_,@function
        .size           _Z7reduce3PfS_,(.L_x_13 - _Z7reduce3PfS_)
        .other          _Z7reduce3PfS_,@"STO_CUDA_ENTRY STV_DEFAULT"
_Z7reduce3PfS_:
.text._Z7reduce3PfS_:
[----:B------:R-:W-:Y:S01]  /*0000*/  LDC R1, c[0x0][0x37c] ;  /* 0x0000df00ff017b82 */ /* 0x000fe20000000800 */
[----:B------:R-:W0:Y:S07]  /*0010*/  S2R R6, SR_TID.X ;  /* 0x0000000000067919 */ /* 0x000e2e0000002100 */
[----:B------:R-:W1:Y:S01]  /*0020*/  LDC.64 R2, c[0x0][0x380] ;  /* 0x0000e000ff027b82 */ /* 0x000e620000000a00 */
[----:B------:R-:W0:Y:S01]  /*0030*/  LDCU UR8, c[0x0][0x360] ;  /* 0x00006c00ff0877ac */ /* 0x000e220008000800 */
[----:B------:R-:W0:Y:S01]  /*0040*/  S2R R7, SR_CTAID.X ;  /* 0x0000000000077919 */ /* 0x000e220000002500 */
[----:B------:R-:W2:Y:S01]  /*0050*/  LDCU.64 UR6, c[0x0][0x358] ;  /* 0x00006b00ff0677ac */ /* 0x000ea20008000a00 */
[----:B0-----:R-:W-:-:S04]  /*0060*/  IMAD R5, R7, UR8, R6 ;  /* 0x0000000807057c24 */ /* 0x001fc8000f8e0206 */
[----:B-1----:R-:W-:-:S06]  /*0070*/  IMAD.WIDE R2, R5, 0x4, R2 ;  /* 0x0000000405027825 */ /* 0x002fcc00078e0202 */
[----:B--2---:R-:W2:Y:S01]  /*0080*/  LDG.E R2, desc[UR6][R2.64] ;  /* 0x0000000602027981 */ /* 0x004ea2000c1e1900 */
[----:B------:R-:W0:Y:S01]  /*0090*/  S2UR UR5, SR_CgaCtaId ;  /* 0x00000000000579c3 */ /* 0x000e220000008800 */
[----:B------:R-:W-:Y:S01]  /*00a0*/  UMOV UR4, 0x400 ;  /* 0x0000040000047882 */ /* 0x000fe20000000000 */
[----:B------:R-:W-:Y:S01]  /*00b0*/  UISETP.GE.U32.AND UP0, UPT, UR8, 0x2, UPT ;  /* 0x000000020800788c */ /* 0x000fe2000bf06070 */
[----:B------:R-:W-:Y:S01]  /*00c0*/  ISETP.NE.AND P0, PT, R6, RZ, PT ;  /* 0x000000ff0600720c */ /* 0x000fe20003f05270 */
[----:B0-----:R-:W-:-:S06]  /*00d0*/  ULEA UR4, UR5, UR4, 0x18 ;  /* 0x0000000405047291 */ /* 0x001fcc000f8ec0ff */
[----:B------:R-:W-:-:S05]  /*00e0*/  LEA R5, R6, UR4, 0x2 ;  /* 0x0000000406057c11 */ /* 0x000fca000f8e10ff */
[----:B--2---:R0:W-:Y:S01]  /*00f0*/  STS [R5], R2 ;  /* 0x0000000205007388 */ /* 0x0041e20000000800 */
[----:B------:R-:W-:Y:S06]  /*0100*/  BAR.SYNC.DEFER_BLOCKING 0x0 ;  /* 0x0000000000007b1d */ /* 0x000fec0000010000 */
[----:B------:R-:W-:Y:S05]  /*0110*/  BRA.U !UP0, `(.L_x_3) ;  /* 0x0000000108307547 */ /* 0x000fea000b800000 */
[----:B------:R-:W-:-:S07]  /*0120*/  IMAD.U32 R0, RZ, RZ, UR8 ;  /* 0x00000008ff007e24 */ /* 0x000fce000f8e00ff */
.L_x_4:
[----:B------:R-:W-:-:S04]  /*0130*/  SHF.R.U32.HI R8, RZ, 0x1, R0 ;  /* 0x00000001ff087819 */ /* 0x000fc80000011600 */
[----:B------:R-:W-:-:S13]  /*0140*/  ISETP.GE.U32.AND P1, PT, R6, R8, PT ;  /* 0x000000080600720c */ /* 0x000fda0003f26070 */
[----:B0-----:R-:W-:Y:S01]  /*0150*/  @!P1 LEA R2, R8, R5, 0x2 ;  /* 0x0000000508029211 */ /* 0x001fe200078e10ff */
        /* <DEDUP_REMOVED lines=8> */
.L_x_3:
[----:B------:R-:W-:Y:S05]  /*01e0*/  @P0 EXIT ;  /* 0x000000000000094d */ /* 0x000fea0003800000 */
[----:B------:R-:W1:Y:S01]  /*01f0*/  S2UR UR5, SR_CgaCtaId ;  /* 0x00000000000579c3 */ /* 0x000e620000008800 */
[----:B------:R-:W-:-:S07]  /*0200*/  UMOV UR4, 0x400 ;  /* 0x0000040000047882 */ /* 0x000fce0000000000 */
[----:B0-----:R-:W0:Y:S01]  /*0210*/  LDC.64 R2, c[0x0][0x388] ;  /* 0x0000e200ff027b82 */ /* 0x001e220000000a00 */
[----:B-1----:R-:W-:Y:S01]  /*0220*/  ULEA UR4, UR5, UR4, 0x18 ;  /* 0x0000000405047291 */ /* 0x002fe2000f8ec0ff */
[----:B0-----:R-:W-:-:S08]  /*0230*/  IMAD.WIDE.U32 R2, R7, 0x4, R2 ;  /* 0x0000000407027825 */ /* 0x001fd000078e0002 */
[----:B------:R-:W0:Y:S04]  /*0240*/  LDS R5, [UR4] ;  /* 0x00000004ff057984 */ /* 0x000e280008000800 */
[----:B0-----:R-:W-:Y:S01]  /*0250*/  STG.E desc[UR6][R2.64], R5 ;  /* 0x0000000502007986 */ /* 0x001fe2000c101906 */
[----:B------:R-:W-:Y:S05]  /*0260*/  EXIT ;  /* 0x000000000000794d */ /* 0x000fea0003800000 */
.L_x_5:
        /* <DEDUP_REMOVED lines=9> */
.L_x_13:


//--------------------- .text._Z7reduce2PfS_      --------------------------
	.section	.text._Z7reduce2PfS_,"ax",@progbits
	.align	128
        .global         _Z7reduce2PfS_
        .type           _Z7reduce2PfS_,@function
        .size           _Z7reduce2PfS_,(.L_x_14 - _Z7reduce2PfS_)
        .other          _Z7reduce2PfS_,@"STO_CUDA_ENTRY STV_DEFAULT"
_Z7reduce2PfS_:
.text._Z7reduce2PfS_:
        /* <DEDUP_REMOVED lines=18> */
[----:B------:R-:W-:-:S05]  /*0120*/  UMOV UR5, 0x1 ;  /* 0x0000000100057882 */ /* 0x000fca0000000000 */
.L_x_7:
[----:B------:R-:W-:-:S04]  /*0130*/  USHF.L.U32 UR6, UR5, 0x1, URZ ;  /* 0x0000000105067899 */ /* 0x000fc800080006ff */
[----:B------:R-:W-:Y:S02]  /*0140*/  UISETP.GE.U32.AND UP0, UPT, UR6, UR7, UPT ;  /* 0x000000070600728c */ /* 0x000fe4000bf06070 */
[----:B01----:R-:W-:-:S05]  /*0150*/  IMAD R2, R4, UR6, RZ ;  /* 0x0000000604027c24 */ /* 0x003fca000f8e02ff */
[----:B------:R-:W-:-:S13]  /*0160*/  ISETP.GE.U32.AND P0, PT, R2, UR7, PT ;  /* 0x0000000702007c0c */ /* 0x000fda000bf06070 */
[C---:B------:R-:W-:Y:S01]  /*0170*/  @!P0 IADD3 R0, PT, PT, R2.reuse, UR5, RZ ;  /* 0x0000000502008c10 */ /* 0x040fe2000fffe0ff */
[----:B------:R-:W-:Y:S01]  /*0180*/  UMOV UR5, UR6 ;  /* 0x0000000600057c82 */ /* 0x000fe20008000000 */
[----:B------:R-:W-:Y:S02]  /*0190*/  @!P0 LEA R2, R2, UR4, 0x2 ;  /* 0x0000000402028c11 */ /* 0x000fe4000f8e10ff */
[----:B------:R-:W-:-:S03]  /*01a0*/  @!P0 LEA R0, R0, UR4, 0x2 ;  /* 0x0000000400008c11 */ /* 0x000fc6000f8e10ff */
[----:B------:R-:W-:Y:S04]  /*01b0*/  @!P0 LDS R3, [R2] ;  /* 0x0000000002038984 */ /* 0x000fe80000000800 */
[----:B------:R-:W0:Y:S02]  /*01c0*/  @!P0 LDS R0, [R0] ;  /* 0x0000000000008984 */ /* 0x000e240000000800 */
[----:B0-----:R-:W-:-:S05]  /*01d0*/  @!P0 FADD R3, R0, R3 ;  /* 0x0000000300038221 */ /* 0x001fca0000000000 */
[----:B------:R1:W-:Y:S01]  /*01e0*/  @!P0 STS [R2], R3 ;  /* 0x0000000302008388 */ /* 0x0003e20000000800 */
[----:B------:R-:W-:Y:S06]  /*01f0*/  BAR.SYNC.DEFER_BLOCKING 0x0 ;  /* 0x0000000000007b1d */ /* 0x000fec0000010000 */
[----:B------:R-:W-:Y:S05]  /*0200*/  BRA.U !UP0, `(.L_x_7) ;  /* 0xfffffffd08c87547 */ /* 0x000fea000b83ffff */
.L_x_6:
[----:B------:R-:W-:Y:S05]  /*0210*/  @P1 EXIT ;  /* 0x000000000000194d */ /* 0x000fea0003800000 */
[----:B------:R-:W2:Y:S01]  /*0220*/  S2UR UR5, SR_CgaCtaId ;  /* 0x00000000000579c3 */ /* 0x000ea20000008800 */
[----:B------:R-:W-:-:S07]  /*0230*/  UMOV UR4, 0x400 ;  /* 0x0000040000047882 */ /* 0x000fce0000000000 */
[----:B01----:R-:W0:Y:S01]  /*0240*/  LDC.64 R2, c[0x0][0x388] ;  /* 0x0000e200ff027b82 */ /* 0x003e220000000a00 */
[----:B--2---:R-:W-:Y:S01]  /*0250*/  ULEA UR4, UR5, UR4, 0x18 ;  /* 0x0000000405047291 */ /* 0x004fe2000f8ec0ff */
[----:B0-----:R-:W-:-:S08]  /*0260*/  IMAD.WIDE.U32 R2, R7, 0x4, R2 ;  /* 0x0000000407027825 */ /* 0x001fd000078e0002 */
[----:B------:R-:W0:Y:S04]  /*0270*/  LDS R5, [UR4] ;  /* 0x00000004ff057984 */ /* 0x000e280008000800 */
[----:B0-----:R-:W-:Y:S01]  /*0280*/  STG.E desc[UR8][R2.64], R5 ;  /* 0x0000000502007986 */ /* 0x001fe2000c101908 */
[----:B------:R-:W-:Y:S05]  /*0290*/  EXIT ;  /* 0x000000000000794d */ /* 0x000fea0003800000 */
.L_x_8:
        /* <DEDUP_REMOVED lines=14> */
.L_x_14:


//--------------------- .text._Z7reduce1PfS_      --------------------------
	.section	.text._Z7reduce1PfS_,"ax",@progbits
	.align	128
        .global         _Z7reduce1PfS_
        .type           _Z7reduce1PfS_,@function
        .size           _Z7reduce1PfS_,(.L_x_15 - _Z7reduce1PfS_)
        .other          _Z7reduce1PfS_,@"STO_CUDA_ENTRY STV_DEFAULT"
_Z7reduce1PfS_:
.text._Z7reduce1PfS_:
        /* <DEDUP_REMOVED lines=18> */
[----:B------:R-:W-:-:S07]  /*0120*/  HFMA2 R0, -RZ, RZ, 0, 5.9604644775390625e-08 ;  /* 0x00000001ff007431 */ /* 0x000fce00000001ff */
.L_x_10:
[----:B------:R-:W-:-:S05]  /*0130*/  SHF.L.U32 R8, R0, 0x1, RZ ;  /* 0x0000000100087819 */ /* 0x000fca00000006ff */
[----:B0-----:R-:W-:-:S05]  /*0140*/  VIADD R2, R8, 0xffffffff ;  /* 0xffffffff08027836 */ /* 0x001fca0000000000 */
[----:B------:R-:W-:-:S13]  /*0150*/  LOP3.LUT P1, RZ, R2, R7, RZ, 0xc0, !PT ;  /* 0x0000000702ff7212 */ /* 0x000fda000782c0ff */
[----:B------:R-:W-:Y:S01]  /*0160*/  @!P1 LEA R2, R0, R5, 0x2 ;  /* 0x0000000500029211 */ /* 0x000fe200078e10ff */
[----:B------:R-:W-:Y:S01]  /*0170*/  @!P1 LDS R3, [R5] ;  /* 0x0000000005039984 */ /* 0x000fe20000000800 */
[----:B------:R-:W-:-:S04]  /*0180*/  IMAD.MOV.U32 R0, RZ, RZ, R8 ;  /* 0x000000ffff007224 */ /* 0x000fc800078e0008 */
[----:B------:R-:W0:Y:S02]  /*0190*/  @!P1 LDS R2, [R2] ;  /* 0x0000000002029984 */ /* 0x000e240000000800 */
[----:B0-----:R-:W-:-:S05]  /*01a0*/  @!P1 FADD R4, R2, R3 ;  /* 0x0000000302049221 */ /* 0x001fca0000000000 */
[----:B------:R1:W-:Y:S01]  /*01b0*/  @!P1 STS [R5], R4 ;  /* 0x0000000405009388 */ /* 0x0003e20000000800 */
[----:B------:R-:W-:Y:S01]  /*01c0*/  BAR.SYNC.DEFER_BLOCKING 0x0 ;  /* 0x0000000000007b1d */ /* 0x000fe20000010000 */
[----:B------:R-:W-:-:S13]  /*01d0*/  ISETP.GE.U32.AND P1, PT, R8, UR8, PT ;  /* 0x0000000808007c0c */ /* 0x000fda000bf26070 */
[----:B-1----:R-:W-:Y:S05]  /*01e0*/  @!P1 BRA `(.L_x_10) ;  /* 0xfffffffc00d09947 */ /* 0x002fea000383ffff */
.L_x_9:
        /* <DEDUP_REMOVED lines=9> */
.L_x_11:
        /* <DEDUP_REMOVED lines=16> */
.L_x_15:


//--------------------- .nv.shared._Z7reduce4PfS_ --------------------------
	.section	.nv.shared._Z7reduce4PfS_,"aw",@nobits
	.sectionflags	@""
	.align	16
	.zero		1024


//--------------------- .nv.shared.reserved.0     --------------------------
	.section	.nv.shared.reserved.0,"aw",@nobits
	.weak		__nv_reservedSMEM_offset_0_alias
	.size		__nv_reservedSMEM_offset_0_alias, 0, 64
	.other		__nv_reservedSMEM_offset_0_alias,@"STO_CUDA_RESERVED_SHARED STV_DEFAULT"
__nv_reservedSMEM_offset_0_alias:
	.zero		0
	.zero		64


//--------------------- .nv.shared._Z7reduce3PfS_ --------------------------
	.section	.nv.shared._Z7reduce3PfS_,"aw",@nobits
	.sectionflags	@""
	.align	16
	.zero		1024


//--------------------- .nv.shared._Z7reduce2PfS_ --------------------------
	.section	.nv.shared._Z7reduce2PfS_,"aw",@nobits
	.sectionflags	@""
	.align	16
	.zero		1024


//--------------------- .nv.shared._Z7reduce1PfS_ --------------------------
	.section	.nv.shared._Z7reduce1PfS_,"aw",@nobits
	.sectionflags	@""
	.align	16
	.zero		1024


//--------------------- .nv.constant0._Z7reduce4PfS_ --------------------------
	.section	.nv.constant0._Z7reduce4PfS_,"a",@progbits
	.sectionflags	@""
	.align	4
.nv.constant0._Z7reduce4PfS_:
	.zero		912


//--------------------- .nv.constant0._Z7reduce3PfS_ --------------------------
	.section	.nv.constant0._Z7reduce3PfS_,"a",@progbits
	.sectionflags	@""
	.align	4
.nv.constant0._Z7reduce3PfS_:
	.zero		912


//--------------------- .nv.constant0._Z7reduce2PfS_ --------------------------
	.section	.nv.constant0._Z7reduce2PfS_,"a",@progbits
	.sectionflags	@""
	.align	4
.nv.constant0._Z7reduce2PfS_:
	.zero		912


//--------------------- .nv.constant0._Z7reduce1PfS_ --------------------------
	.section	.nv.constant0._Z7reduce1PfS_,"a",@progbits
	.sectionflags	@""
	.align	4
.nv.constant0._Z7reduce1PfS_:
	.zero		912


//--------------------- SYMBOLS --------------------------

	.type		.nv.reservedSmem.offset0,@object
	.size		.nv.reservedSmem.offset0,0x4
	.type		.nv.reservedSmem.cap,@object
	.size		.nv.reservedSmem.cap,0x4
